	.headerflags	@"EF_CUDA_TEXMODE_UNIFIED EF_CUDA_64BIT_ADDRESS EF_CUDA_ACCELERATORS EF_CUDA_SM90 EF_CUDA_VIRTUAL_SM(EF_CUDA_SM90)"
	.elftype	@"ET_EXEC"


//--------------------- .nv.info                  --------------------------
	.section	.nv.info,"",@"SHT_CUDA_INFO"
	.align	4


	//----- nvinfo : EIATTR_REGCOUNT
	.align		4
        /*0000*/ 	.byte	0x04, 0x2f
        /*0002*/ 	.short	(.L_3 - .L_2)
	.align		4
.L_2:
        /*0004*/ 	.word	index@(triton_poi_fused__native_batch_norm_legit_no_training_hardtanh_6)
        /*0008*/ 	.word	0x00000012


	//----- nvinfo : EIATTR_MIN_STACK_SIZE
	.align		4
.L_3:
        /*000c*/ 	.byte	0x04, 0x12
        /*000e*/ 	.short	(.L_5 - .L_4)
	.align		4
.L_4:
        /*0010*/ 	.word	index@(triton_poi_fused__native_batch_norm_legit_no_training_hardtanh_6)
        /*0014*/ 	.word	0x00000000


	//----- nvinfo : EIATTR_FRAME_SIZE
	.align		4
.L_5:
        /*0018*/ 	.byte	0x04, 0x11
        /*001a*/ 	.short	(.L_7 - .L_6)
	.align		4
.L_6:
        /*001c*/ 	.word	index@(triton_poi_fused__native_batch_norm_legit_no_training_hardtanh_6)
        /*0020*/ 	.word	0x00000000


	//----- nvinfo : EIATTR_MIN_STACK_SIZE
	.align		4
.L_7:
        /*0024*/ 	.byte	0x04, 0x12
        /*0026*/ 	.short	(.L_9 - .L_8)
	.align		4
.L_8:
        /*0028*/ 	.word	index@(triton_poi_fused__native_batch_norm_legit_no_training_hardtanh_6)
        /*002c*/ 	.word	0x00000000
.L_9:


//--------------------- .nv.info.triton_poi_fused__native_batch_norm_legit_no_training_hardtanh_6 --------------------------
	.section	.nv.info.triton_poi_fused__native_batch_norm_legit_no_training_hardtanh_6,"",@"SHT_CUDA_INFO"
	.sectionflags	@""
	.align	4


	//----- nvinfo : EIATTR_CUDA_API_VERSION
	.align		4
        /*0000*/ 	.byte	0x04, 0x37
        /*0002*/ 	.short	(.L_11 - .L_10)
.L_10:
        /*0004*/ 	.word	0x0000007c


	//----- nvinfo : EIATTR_KPARAM_INFO
	.align		4
.L_11:
        /*0008*/ 	.byte	0x04, 0x17
        /*000a*/ 	.short	(.L_13 - .L_12)
.L_12:
        /*000c*/ 	.word	0x00000000
        /*0010*/ 	.short	0x0006
        /*0012*/ 	.short	0x0030
        /*0014*/ 	.byte	0x00, 0xf0, 0x11, 0x00


	//----- nvinfo : EIATTR_KPARAM_INFO
	.align		4
.L_13:
        /*0018*/ 	.byte	0x04, 0x17
        /*001a*/ 	.short	(.L_15 - .L_14)
.L_14:
        /*001c*/ 	.word	0x00000000
        /*0020*/ 	.short	0x0005
        /*0022*/ 	.short	0x0028
        /*0024*/ 	.byte	0x00, 0xf4, 0x21, 0x00


	//----- nvinfo : EIATTR_KPARAM_INFO
	.align		4
.L_15:
        /*0028*/ 	.byte	0x04, 0x17
        /*002a*/ 	.short	(.L_17 - .L_16)
.L_16:
        /*002c*/ 	.word	0x00000000
        /*0030*/ 	.short	0x0004
        /*0032*/ 	.short	0x0020
        /*0034*/ 	.byte	0x00, 0xf4, 0x21, 0x00


	//----- nvinfo : EIATTR_KPARAM_INFO
	.align		4
.L_17:
        /*0038*/ 	.byte	0x04, 0x17
        /*003a*/ 	.short	(.L_19 - .L_18)
.L_18:
        /*003c*/ 	.word	0x00000000
        /*0040*/ 	.short	0x0003
        /*0042*/ 	.short	0x0018
        /*0044*/ 	.byte	0x00, 0xf4, 0x21, 0x00


	//----- nvinfo : EIATTR_KPARAM_INFO
	.align		4
.L_19:
        /*0048*/ 	.byte	0x04, 0x17
        /*004a*/ 	.short	(.L_21 - .L_20)
.L_20:
        /*004c*/ 	.word	0x00000000
        /*0050*/ 	.short	0x0002
        /*0052*/ 	.short	0x0010
        /*0054*/ 	.byte	0x00, 0xf4, 0x21, 0x00


	//----- nvinfo : EIATTR_KPARAM_INFO
	.align		4
.L_21:
        /*0058*/ 	.byte	0x04, 0x17
        /*005a*/ 	.short	(.L_23 - .L_22)
.L_22:
        /*005c*/ 	.word	0x00000000
        /*0060*/ 	.short	0x0001
        /*0062*/ 	.short	0x0008
        /*0064*/ 	.byte	0x00, 0xf4, 0x21, 0x00


	//----- nvinfo : EIATTR_KPARAM_INFO
	.align		4
.L_23:
        /*0068*/ 	.byte	0x04, 0x17
        /*006a*/ 	.short	(.L_25 - .L_24)
.L_24:
        /*006c*/ 	.word	0x00000000
        /*0070*/ 	.short	0x0000
        /*0072*/ 	.short	0x0000
        /*0074*/ 	.byte	0x00, 0xf4, 0x21, 0x00


	//----- nvinfo : EIATTR_SPARSE_MMA_MASK
	.align		4
.L_25:
        /*0078*/ 	.byte	0x03, 0x50
        /*007a*/ 	.short	0x0000


	//----- nvinfo : EIATTR_MAXREG_COUNT
	.align		4
        /*007c*/ 	.byte	0x03, 0x1b
        /*007e*/ 	.short	0x00ff


	//----- nvinfo : EIATTR_EXIT_INSTR_OFFSETS
	.align		4
        /*0080*/ 	.byte	0x04, 0x1c
        /*0082*/ 	.short	(.L_27 - .L_26)


	//   ....[0]....
.L_26:
        /*0084*/ 	.word	0x00000320


	//   ....[1]....
        /*0088*/ 	.word	0x00000340


	//----- nvinfo : EIATTR_REQNTID
	.align		4
.L_27:
        /*008c*/ 	.byte	0x04, 0x10
        /*008e*/ 	.short	(.L_29 - .L_28)
.L_28:
        /*0090*/ 	.word	0x00000080
        /*0094*/ 	.word	0x00000001
        /*0098*/ 	.word	0x00000001


	//----- nvinfo : EIATTR_CBANK_PARAM_SIZE
	.align		4
.L_29:
        /*009c*/ 	.byte	0x03, 0x19
        /*009e*/ 	.short	0x0034


	//----- nvinfo : EIATTR_PARAM_CBANK
	.align		4
        /*00a0*/ 	.byte	0x04, 0x0a
        /*00a2*/ 	.short	(.L_31 - .L_30)
	.align		4
.L_30:
        /*00a4*/ 	.word	index@(.nv.constant0.triton_poi_fused__native_batch_norm_legit_no_training_hardtanh_6)
        /*00a8*/ 	.short	0x0210
        /*00aa*/ 	.short	0x0034


	//----- nvinfo : EIATTR_SW_WAR
	.align		4
.L_31:
        /*00ac*/ 	.byte	0x04, 0x36
        /*00ae*/ 	.short	(.L_33 - .L_32)
.L_32:
        /*00b0*/ 	.word	0x00000008
.L_33:


//--------------------- .nv.callgraph             --------------------------
	.section	.nv.callgraph,"",@"SHT_CUDA_CALLGRAPH"
	.align	4
	.sectionentsize	8
	.align		4
        /*0000*/ 	.word	0x00000000
	.align		4
        /*0004*/ 	.word	0xffffffff
	.align		4
        /*0008*/ 	.word	0x00000000
	.align		4
        /*000c*/ 	.word	0xfffffffe
	.align		4
        /*0010*/ 	.word	0x00000000
	.align		4
        /*0014*/ 	.word	0xfffffffd
	.align		4
        /*0018*/ 	.word	0x00000000
	.align		4
        /*001c*/ 	.word	0xfffffffc


//--------------------- .nv.constant4             --------------------------
	.section	.nv.constant4,"a",@progbits
	.align	8
	.align		8
.nv.constant4:
        /*0000*/ 	.dword	_$_str
	.align		8
        /*0008*/ 	.dword	_$_str_$_2


//--------------------- .text.triton_poi_fused__native_batch_norm_legit_no_training_hardtanh_6 --------------------------
	.section	.text.triton_poi_fused__native_batch_norm_legit_no_training_hardtanh_6,"ax",@progbits
	.align	128
        .global         triton_poi_fused__native_batch_norm_legit_no_training_hardtanh_6
        .type           triton_poi_fused__native_batch_norm_legit_no_training_hardtanh_6,@function
        .size           triton_poi_fused__native_batch_norm_legit_no_training_hardtanh_6,(.L_x_1 - triton_poi_fused__native_batch_norm_legit_no_training_hardtanh_6)
        .other          triton_poi_fused__native_batch_norm_legit_no_training_hardtanh_6,@"STO_CUDA_ENTRY STV_DEFAULT"
triton_poi_fused__native_batch_norm_legit_no_training_hardtanh_6:
.text.triton_poi_fused__native_batch_norm_legit_no_training_hardtanh_6:
[----:B------:R-:W0:Y:S01]  /*0000*/  LDC R1, c[0x0][0x28] ;  /* 0x00000a00ff017b82 */ /* 0x000e220000000800 */
[----:B------:R-:W1:Y:S07]  /*0010*/  S2R R0, SR_TID.X ;  /* 0x0000000000007919 */ /* 0x000e6e0000002100 */
[----:B------:R-:W2:Y:S01]  /*0020*/  LDC.64 R6, c[0x0][0x220] ;  /* 0x00008800ff067b82 */ /* 0x000ea20000000a00 */
[----:B------:R-:W-:Y:S01]  /*0030*/  CS2R R14, SRZ ;  /* 0x00000000000e7805 */ /* 0x000fe2000001ff00 */
[----:B------:R-:W-:Y:S01]  /*0040*/  ULDC.64 UR4, c[0x0][0x208] ;  /* 0x0000820000047ab9 */ /* 0x000fe20000000a00 */
[----:B------:R-:W3:Y:S05]  /*0050*/  S2R R3, SR_CTAID.X ;  /* 0x0000000000037919 */ /* 0x000eea0000002500 */
[----:B------:R-:W4:Y:S08]  /*0060*/  LDC.64 R4, c[0x0][0x218] ;  /* 0x00008600ff047b82 */ /* 0x000f300000000a00 */
[----:B------:R-:W5:Y:S08]  /*0070*/  LDC.64 R8, c[0x0][0x228] ;  /* 0x00008a00ff087b82 */ /* 0x000f700000000a00 */
[----:B------:R-:W5:Y:S01]  /*0080*/  LDC.64 R10, c[0x0][0x230] ;  /* 0x00008c00ff0a7b82 */ /* 0x000f620000000a00 */
[----:B-1----:R-:W-:-:S04]  /*0090*/  LOP3.LUT R0, R0, 0x7f, RZ, 0xc0, !PT ;  /* 0x0000007f00007812 */ /* 0x002fc800078ec0ff */
[----:B---3--:R-:W-:-:S04]  /*00a0*/  LEA R0, R3, R0, 0x7 ;  /* 0x0000000003007211 */ /* 0x008fc800078e38ff */
[C---:B------:R-:W-:Y:S01]  /*00b0*/  ISETP.GE.AND P0, PT, R0.reuse, 0x600, PT ;  /* 0x000006000000780c */ /* 0x040fe20003f06270 */
[----:B------:R-:W-:-:S05]  /*00c0*/  IMAD.HI R2, R0, 0x2aaaaaab, RZ ;  /* 0x2aaaaaab00027827 */ /* 0x000fca00078e02ff */
[----:B------:R-:W-:-:S04]  /*00d0*/  SHF.R.U32.HI R3, RZ, 0x1f, R2 ;  /* 0x0000001fff037819 */ /* 0x000fc80000011602 */
[----:B------:R-:W-:-:S05]  /*00e0*/  LEA.HI R3, R2, R3, RZ, 0x1c ;  /* 0x0000000302037211 */ /* 0x000fca00078fe0ff */
[----:B------:R-:W-:Y:S02]  /*00f0*/  IMAD R13, R3, -0x60, R0 ;  /* 0xffffffa0030d7824 */ /* 0x000fe400078e0200 */
[----:B------:R-:W1:Y:S02]  /*0100*/  LDC.64 R2, c[0x0][0x210] ;  /* 0x00008400ff027b82 */ /* 0x000e640000000a00 */
[----:B--2---:R-:W-:-:S05]  /*0110*/  IMAD.WIDE R6, R13, 0x4, R6 ;  /* 0x000000040d067825 */ /* 0x004fca00078e0206 */
[----:B------:R5:W2:Y:S01]  /*0120*/  @!P0 LDG.E.EL R14, desc[UR4][R6.64] ;  /* 0x00000004060e8981 */ /* 0x000aa2000c2e1900 */
[----:B------:R-:W-:Y:S01]  /*0130*/  HFMA2.MMA R12, -RZ, RZ, 0, 0 ;  /* 0x00000000ff0c7435 */ /* 0x000fe200000001ff */
[----:B----4-:R-:W-:-:S05]  /*0140*/  IMAD.WIDE R4, R13, 0x4, R4 ;  /* 0x000000040d047825 */ /* 0x010fca00078e0204 */
[----:B------:R-:W3:Y:S01]  /*0150*/  @!P0 LDG.E.EL R15, desc[UR4][R4.64] ;  /* 0x00000004040f8981 */ /* 0x000ee2000c2e1900 */
[----:B-----5:R-:W-:-:S04]  /*0160*/  IMAD.WIDE R6, R13, 0x4, R8 ;  /* 0x000000040d067825 */ /* 0x020fc800078e0208 */
[----:B-1----:R-:W-:-:S04]  /*0170*/  IMAD.WIDE R2, R0, 0x4, R2 ;  /* 0x0000000400027825 */ /* 0x002fc800078e0202 */
[----:B0-----:R-:W-:Y:S01]  /*0180*/  IMAD.WIDE R8, R13, 0x4, R10 ;  /* 0x000000040d087825 */ /* 0x001fe200078e020a */
[----:B------:R0:W3:Y:S01]  /*0190*/  @!P0 LDG.E R12, desc[UR4][R2.64] ;  /* 0x00000004020c8981 */ /* 0x0000e2000c1e1900 */
[----:B------:R-:W-:-:S06]  /*01a0*/  CS2R R10, SRZ ;  /* 0x00000000000a7805 */ /* 0x000fcc000001ff00 */
[----:B------:R-:W4:Y:S04]  /*01b0*/  @!P0 LDG.E.EL R10, desc[UR4][R6.64] ;  /* 0x00000004060a8981 */ /* 0x000f28000c2e1900 */
[----:B------:R-:W4:Y:S01]  /*01c0*/  @!P0 LDG.E.EL R11, desc[UR4][R8.64] ;  /* 0x00000004080b8981 */ /* 0x000f22000c2e1900 */
[----:B0-----:R-:W-:Y:S01]  /*01d0*/  MOV R2, 0x3e800000 ;  /* 0x3e80000000027802 */ /* 0x001fe20000000f00 */
[----:B--2---:R-:W-:-:S04]  /*01e0*/  FADD R14, R14, 9.9999997473787516356e-06 ;  /* 0x3727c5ac0e0e7421 */ /* 0x004fc80000000000 */
[----:B------:R-:W0:Y:S02]  /*01f0*/  MUFU.SQRT R13, R14 ;  /* 0x0000000e000d7308 */ /* 0x000e240000002000 */
[C---:B0-----:R-:W-:Y:S02]  /*0200*/  FSETP.GT.AND P1, PT, R13.reuse, 8.50705917302346158658e+37, PT ;  /* 0x7e8000000d00780b */ /* 0x041fe40003f24000 */
[----:B------:R-:W-:-:S11]  /*0210*/  FSETP.GEU.AND P2, PT, R13, 1.175494350822287508e-38, PT ;  /* 0x008000000d00780b */ /* 0x000fd60003f4e000 */
[----:B------:R-:W-:-:S04]  /*0220*/  @P1 FMUL R13, R13, 0.25 ;  /* 0x3e8000000d0d1820 */ /* 0x000fc80000400000 */
[----:B------:R-:W-:-:S06]  /*0230*/  @!P2 FMUL R13, R13, 16777216 ;  /* 0x4b8000000d0da820 */ /* 0x000fcc0000400000 */
[----:B------:R-:W0:Y:S01]  /*0240*/  MUFU.RCP R13, R13 ;  /* 0x0000000d000d7308 */ /* 0x000e220000001000 */
[----:B------:R-:W-:Y:S01]  /*0250*/  FSEL R2, R2, 1, P1 ;  /* 0x3f80000002027808 */ /* 0x000fe20000800000 */
[----:B---3--:R-:W-:-:S04]  /*0260*/  FADD R12, -R15, R12 ;  /* 0x0000000c0f0c7221 */ /* 0x008fc80000000100 */
[----:B------:R-:W-:-:S04]  /*0270*/  @!P2 FMUL R2, R2, 16777216 ;  /* 0x4b8000000202a820 */ /* 0x000fc80000400000 */
[----:B0-----:R-:W-:-:S04]  /*0280*/  FMUL R3, R13, R2 ;  /* 0x000000020d037220 */ /* 0x001fc80000400000 */
[----:B------:R-:W-:Y:S02]  /*0290*/  FMUL R12, R12, R3 ;  /* 0x000000030c0c7220 */ /* 0x000fe40000400000 */
[----:B------:R-:W0:Y:S02]  /*02a0*/  LDC.64 R2, c[0x0][0x238] ;  /* 0x00008e00ff027b82 */ /* 0x000e240000000a00 */
[----:B----4-:R-:W-:-:S05]  /*02b0*/  FFMA R10, R12, R10, R11 ;  /* 0x0000000a0c0a7223 */ /* 0x010fca000000000b */
[----:B------:R-:W-:-:S04]  /*02c0*/  FSETP.GTU.AND P1, PT, R10, RZ, PT ;  /* 0x000000ff0a00720b */ /* 0x000fc80003f2c000 */
[----:B------:R-:W-:-:S04]  /*02d0*/  FSEL R5, R10, RZ, P1 ;  /* 0x000000ff0a057208 */ /* 0x000fc80000800000 */
[C---:B------:R-:W-:Y:S02]  /*02e0*/  FSETP.GEU.AND P2, PT, R5.reuse, 6, PT ;  /* 0x40c000000500780b */ /* 0x040fe40003f4e000 */
[----:B------:R-:W-:Y:S01]  /*02f0*/  FSETP.NAN.AND P1, PT, R5, R5, PT ;  /* 0x000000050500720b */ /* 0x000fe20003f28000 */
[----:B0-----:R-:W-:-:S10]  /*0300*/  IMAD.WIDE R2, R0, 0x4, R2 ;  /* 0x0000000400027825 */ /* 0x001fd400078e0202 */
[----:B------:R-:W-:Y:S01]  /*0310*/  @P2 SEL R5, R5, 0x40c00000, P1 ;  /* 0x40c0000005052807 */ /* 0x000fe20000800000 */
[----:B------:R-:W-:Y:S06]  /*0320*/  @P0 EXIT ;  /* 0x000000000000094d */ /* 0x000fec0003800000 */
[----:B------:R-:W-:Y:S01]  /*0330*/  STG.E desc[UR4][R2.64], R5 ;  /* 0x0000000502007986 */ /* 0x000fe2000c101904 */
[----:B------:R-:W-:Y:S05]  /*0340*/  EXIT ;  /* 0x000000000000794d */ /* 0x000fea0003800000 */
.L_x_0:
[----:B------:R-:W-:-:S00]  /*0350*/  BRA `(.L_x_0) ;  /* 0xfffffffc00fc7947 */ /* 0x000fc0000383ffff */
[----:B------:R-:W-:-:S00]  /*0360*/  NOP ;  /* 0x0000000000007918 */ /* 0x000fc00000000000 */
        /* <DEDUP_REMOVED lines=9> */
.L_x_1:


//--------------------- .nv.global.init           --------------------------
	.section	.nv.global.init,"aw",@progbits
.nv.global.init:
	.type		_$_str,@object
	.size		_$_str,(_$_str_$_2 - _$_str)
_$_str:
        /*0000*/ 	.byte	0x5f, 0x5f, 0x43, 0x55, 0x44, 0x41, 0x5f, 0x46, 0x54, 0x5a, 0x00
	.type		_$_str_$_2,@object
	.size		_$_str_$_2,(.L_1 - _$_str_$_2)
_$_str_$_2:
        /*000b*/ 	.byte	0x5f, 0x5f, 0x43, 0x55, 0x44, 0x41, 0x5f, 0x50, 0x52, 0x45, 0x43, 0x5f, 0x53, 0x51, 0x52, 0x54
        /*001b*/ 	.byte	0x00
.L_1:


//--------------------- .nv.constant0.triton_poi_fused__native_batch_norm_legit_no_training_hardtanh_6 --------------------------
	.section	.nv.constant0.triton_poi_fused__native_batch_norm_legit_no_training_hardtanh_6,"a",@progbits
	.sectionflags	@""
	.align	4
.nv.constant0.triton_poi_fused__native_batch_norm_legit_no_training_hardtanh_6:
	.zero		580
